//
// Generated by NVIDIA NVVM Compiler
//
// Compiler Build ID: CL-36424714
// Cuda compilation tools, release 13.0, V13.0.88
// Based on NVVM 20.0.0
//

.version 9.0
.target sm_100
.address_size 64

	// .globl	_Z13updates_alivePiS_S_i

.visible .entry _Z13updates_alivePiS_S_i(
	.param .u64 .ptr .align 1 _Z13updates_alivePiS_S_i_param_0,
	.param .u64 .ptr .align 1 _Z13updates_alivePiS_S_i_param_1,
	.param .u64 .ptr .align 1 _Z13updates_alivePiS_S_i_param_2,
	.param .u32 _Z13updates_alivePiS_S_i_param_3
)
{
	.reg .pred 	%p<4>;
	.reg .b32 	%r<10>;
	.reg .b64 	%rd<11>;

	ld.param.u64 	%rd2, [_Z13updates_alivePiS_S_i_param_0];
	ld.param.u64 	%rd3, [_Z13updates_alivePiS_S_i_param_1];
	ld.param.u64 	%rd4, [_Z13updates_alivePiS_S_i_param_2];
	ld.param.u32 	%r2, [_Z13updates_alivePiS_S_i_param_3];
	mov.u32 	%r3, %tid.x;
	mov.u32 	%r4, %ntid.x;
	mov.u32 	%r5, %ctaid.x;
	mad.lo.s32 	%r1, %r4, %r5, %r3;
	setp.ge.u32 	%p1, %r1, %r2;
	@%p1 bra 	$L__BB0_4;
	cvta.to.global.u64 	%rd5, %rd4;
	mul.wide.u32 	%rd6, %r1, 4;
	add.s64 	%rd7, %rd5, %rd6;
	ld.global.u32 	%r6, [%rd7];
	setp.gt.s32 	%p2, %r6, 0;
	@%p2 bra 	$L__BB0_4;
	cvta.to.global.u64 	%rd8, %rd3;
	add.s64 	%rd1, %rd8, %rd6;
	ld.global.u32 	%r7, [%rd1];
	setp.ne.s32 	%p3, %r7, 1;
	@%p3 bra 	$L__BB0_4;
	mov.b32 	%r8, 0;
	st.global.u32 	[%rd1], %r8;
	cvta.to.global.u64 	%rd10, %rd2;
	atom.global.add.u32 	%r9, [%rd10], -1;
$L__BB0_4:
	ret;

}
	// .globl	_Z7dkernaliiPiS_S_S_S_iiS_S_
.visible .entry _Z7dkernaliiPiS_S_S_S_iiS_S_(
	.param .u32 _Z7dkernaliiPiS_S_S_S_iiS_S__param_0,
	.param .u32 _Z7dkernaliiPiS_S_S_S_iiS_S__param_1,
	.param .u64 .ptr .align 1 _Z7dkernaliiPiS_S_S_S_iiS_S__param_2,
	.param .u64 .ptr .align 1 _Z7dkernaliiPiS_S_S_S_iiS_S__param_3,
	.param .u64 .ptr .align 1 _Z7dkernaliiPiS_S_S_S_iiS_S__param_4,
	.param .u64 .ptr .align 1 _Z7dkernaliiPiS_S_S_S_iiS_S__param_5,
	.param .u64 .ptr .align 1 _Z7dkernaliiPiS_S_S_S_iiS_S__param_6,
	.param .u32 _Z7dkernaliiPiS_S_S_S_iiS_S__param_7,
	.param .u32 _Z7dkernaliiPiS_S_S_S_iiS_S__param_8,
	.param .u64 .ptr .align 1 _Z7dkernaliiPiS_S_S_S_iiS_S__param_9,
	.param .u64 .ptr .align 1 _Z7dkernaliiPiS_S_S_S_iiS_S__param_10
)
{
	.reg .pred 	%p<21>;
	.reg .b32 	%r<41>;
	.reg .b64 	%rd<48>;

	ld.param.u32 	%r18, [_Z7dkernaliiPiS_S_S_S_iiS_S__param_0];
	ld.param.u32 	%r19, [_Z7dkernaliiPiS_S_S_S_iiS_S__param_1];
	ld.param.u64 	%rd8, [_Z7dkernaliiPiS_S_S_S_iiS_S__param_3];
	ld.param.u64 	%rd12, [_Z7dkernaliiPiS_S_S_S_iiS_S__param_5];
	ld.param.u32 	%r17, [_Z7dkernaliiPiS_S_S_S_iiS_S__param_8];
	ld.param.u64 	%rd10, [_Z7dkernaliiPiS_S_S_S_iiS_S__param_9];
	ld.param.u64 	%rd11, [_Z7dkernaliiPiS_S_S_S_iiS_S__param_10];
	cvta.to.global.u64 	%rd1, %rd12;
	mov.u32 	%r1, %ctaid.x;
	add.s32 	%r20, %r18, %r1;
	rem.u32 	%r2, %r20, %r19;
	mul.wide.u32 	%rd13, %r1, 4;
	add.s64 	%rd14, %rd1, %rd13;
	ld.global.u32 	%r21, [%rd14];
	setp.ne.s32 	%p2, %r21, 1;
	@%p2 bra 	$L__BB1_10;
	ld.param.u64 	%rd47, [_Z7dkernaliiPiS_S_S_S_iiS_S__param_6];
	mov.u32 	%r3, %tid.x;
	cvta.to.global.u64 	%rd15, %rd10;
	cvta.to.global.u64 	%rd16, %rd11;
	mul.wide.u32 	%rd17, %r2, 4;
	add.s64 	%rd18, %rd15, %rd17;
	ld.global.u32 	%r4, [%rd18];
	add.s32 	%r22, %r17, 1;
	mul.wide.s32 	%rd19, %r4, %r22;
	add.s64 	%rd20, %rd16, %rd17;
	ld.global.u32 	%r5, [%rd20];
	cvt.s64.s32 	%rd21, %r5;
	add.s64 	%rd22, %rd19, %rd21;
	add.s64 	%rd24, %rd15, %rd13;
	ld.global.u32 	%r6, [%rd24];
	mul.wide.s32 	%rd25, %r6, %r22;
	add.s64 	%rd26, %rd16, %rd13;
	ld.global.u32 	%r7, [%rd26];
	cvt.s64.s32 	%rd27, %r7;
	add.s64 	%rd28, %rd25, %rd27;
	mul.wide.u32 	%rd29, %r3, 4;
	add.s64 	%rd30, %rd15, %rd29;
	ld.global.u32 	%r8, [%rd30];
	mul.wide.s32 	%rd31, %r8, %r22;
	add.s64 	%rd32, %rd16, %rd29;
	ld.global.u32 	%r9, [%rd32];
	cvt.s64.s32 	%rd33, %r9;
	add.s64 	%rd34, %rd31, %rd33;
	add.s64 	%rd5, %rd1, %rd29;
	ld.global.u32 	%r23, [%rd5];
	setp.eq.s32 	%p3, %r23, 1;
	setp.ne.s32 	%p4, %r3, %r1;
	and.pred  	%p1, %p4, %p3;
	not.pred 	%p5, %p1;
	setp.le.s64 	%p6, %rd22, %rd28;
	or.pred  	%p7, %p5, %p6;
	setp.le.s64 	%p8, %rd34, %rd28;
	cvta.to.global.u64 	%rd35, %rd47;
	add.s64 	%rd6, %rd35, %rd13;
	or.pred  	%p9, %p7, %p8;
	@%p9 bra 	$L__BB1_4;
	sub.s32 	%r10, %r9, %r7;
	sub.s32 	%r24, %r4, %r6;
	mul.wide.s32 	%rd36, %r24, %r10;
	sub.s32 	%r25, %r5, %r7;
	sub.s32 	%r11, %r8, %r6;
	mul.wide.s32 	%rd37, %r11, %r25;
	setp.ne.s64 	%p10, %rd36, %rd37;
	@%p10 bra 	$L__BB1_4;
	abs.s32 	%r33, %r10;
	abs.s32 	%r34, %r11;
	add.s32 	%r40, %r34, %r33;
	atom.global.min.s32 	%r35, [%rd6], %r40;
	bra.uni 	$L__BB1_7;
$L__BB1_4:
	setp.ge.s64 	%p11, %rd22, %rd28;
	or.pred  	%p13, %p5, %p11;
	setp.ge.s64 	%p14, %rd34, %rd28;
	mov.b32 	%r40, -1;
	or.pred  	%p15, %p13, %p14;
	@%p15 bra 	$L__BB1_7;
	sub.s32 	%r13, %r9, %r7;
	sub.s32 	%r28, %r4, %r6;
	mul.wide.s32 	%rd38, %r28, %r13;
	sub.s32 	%r29, %r5, %r7;
	sub.s32 	%r14, %r8, %r6;
	mul.wide.s32 	%rd39, %r14, %r29;
	setp.ne.s64 	%p16, %rd38, %rd39;
	@%p16 bra 	$L__BB1_7;
	abs.s32 	%r30, %r13;
	abs.s32 	%r31, %r14;
	add.s32 	%r40, %r31, %r30;
	atom.global.min.s32 	%r32, [%rd6], %r40;
$L__BB1_7:
	setp.eq.s32 	%p17, %r3, %r1;
	bar.sync 	0;
	ld.global.u32 	%r36, [%rd5];
	setp.ne.s32 	%p18, %r36, 1;
	or.pred  	%p19, %p17, %p18;
	@%p19 bra 	$L__BB1_10;
	ld.global.u32 	%r37, [%rd6];
	setp.ne.s32 	%p20, %r40, %r37;
	@%p20 bra 	$L__BB1_10;
	ld.param.u64 	%rd46, [_Z7dkernaliiPiS_S_S_S_iiS_S__param_2];
	cvta.to.global.u64 	%rd40, %rd8;
	add.s64 	%rd42, %rd40, %rd29;
	atom.global.add.u32 	%r38, [%rd42], -1;
	cvta.to.global.u64 	%rd43, %rd46;
	add.s64 	%rd45, %rd43, %rd13;
	atom.global.add.u32 	%r39, [%rd45], 1;
$L__BB1_10:
	ret;

}
	// .globl	_Z11allocationsPiS_S_iiS_
.visible .entry _Z11allocationsPiS_S_iiS_(
	.param .u64 .ptr .align 1 _Z11allocationsPiS_S_iiS__param_0,
	.param .u64 .ptr .align 1 _Z11allocationsPiS_S_iiS__param_1,
	.param .u64 .ptr .align 1 _Z11allocationsPiS_S_iiS__param_2,
	.param .u32 _Z11allocationsPiS_S_iiS__param_3,
	.param .u32 _Z11allocationsPiS_S_iiS__param_4,
	.param .u64 .ptr .align 1 _Z11allocationsPiS_S_iiS__param_5
)
{
	.reg .pred 	%p<2>;
	.reg .b32 	%r<10>;
	.reg .b64 	%rd<14>;

	ld.param.u64 	%rd1, [_Z11allocationsPiS_S_iiS__param_0];
	ld.param.u64 	%rd2, [_Z11allocationsPiS_S_iiS__param_1];
	ld.param.u64 	%rd3, [_Z11allocationsPiS_S_iiS__param_2];
	ld.param.u32 	%r2, [_Z11allocationsPiS_S_iiS__param_3];
	ld.param.u32 	%r3, [_Z11allocationsPiS_S_iiS__param_4];
	ld.param.u64 	%rd4, [_Z11allocationsPiS_S_iiS__param_5];
	mov.u32 	%r4, %ctaid.x;
	mov.u32 	%r5, %ntid.x;
	mov.u32 	%r6, %tid.x;
	mad.lo.s32 	%r1, %r4, %r5, %r6;
	setp.ge.u32 	%p1, %r1, %r3;
	@%p1 bra 	$L__BB2_2;
	cvta.to.global.u64 	%rd5, %rd1;
	cvta.to.global.u64 	%rd6, %rd2;
	cvta.to.global.u64 	%rd7, %rd3;
	cvta.to.global.u64 	%rd8, %rd4;
	mul.wide.u32 	%rd9, %r1, 4;
	add.s64 	%rd10, %rd5, %rd9;
	mov.b32 	%r7, 1;
	st.global.u32 	[%rd10], %r7;
	add.s64 	%rd11, %rd6, %rd9;
	mov.b32 	%r8, 0;
	st.global.u32 	[%rd11], %r8;
	add.s64 	%rd12, %rd7, %rd9;
	st.global.u32 	[%rd12], %r2;
	add.s64 	%rd13, %rd8, %rd9;
	mov.b32 	%r9, 2147483647;
	st.global.u32 	[%rd13], %r9;
$L__BB2_2:
	ret;

}
	// .globl	_Z13updatedis_indPii
.visible .entry _Z13updatedis_indPii(
	.param .u64 .ptr .align 1 _Z13updatedis_indPii_param_0,
	.param .u32 _Z13updatedis_indPii_param_1
)
{
	.reg .pred 	%p<2>;
	.reg .b32 	%r<7>;
	.reg .b64 	%rd<5>;

	ld.param.u64 	%rd1, [_Z13updatedis_indPii_param_0];
	ld.param.u32 	%r2, [_Z13updatedis_indPii_param_1];
	mov.u32 	%r3, %ctaid.x;
	mov.u32 	%r4, %ntid.x;
	mov.u32 	%r5, %tid.x;
	mad.lo.s32 	%r1, %r3, %r4, %r5;
	setp.ge.u32 	%p1, %r1, %r2;
	@%p1 bra 	$L__BB3_2;
	cvta.to.global.u64 	%rd2, %rd1;
	mul.wide.u32 	%rd3, %r1, 4;
	add.s64 	%rd4, %rd2, %rd3;
	mov.b32 	%r6, 2147483647;
	st.global.u32 	[%rd4], %r6;
$L__BB3_2:
	ret;

}


// ===== COMPILED SASS (sm_100) =====

	.target	sm_100

	.elftype	@"ET_EXEC"


//--------------------- .note.nv.tkinfo           --------------------------
	.section	.note.nv.tkinfo,"",@"SHT_NOTE"
	.sectionflags	@"SHF_NOTE_NV_TKINFO"
	.tkinfo
        /*0018*/ 	.word	0x00000002
        /*0030*/ 	.string	""
        /*0030*/ 	.string	"ptxas"
        /*0030*/ 	.string	"Cuda compilation tools, release 13.0, V13.0.88"
        /*0030*/ 	.string	"Build cuda_13.0.r13.0/compiler.36424714_0"
        /*0030*/ 	.string	"-arch sm_100 -m 64 "



//--------------------- .note.nv.cuinfo           --------------------------
	.section	.note.nv.cuinfo,"",@"SHT_NOTE"
	.sectionflags	@"SHF_NOTE_NV_CUINFO"
        /*0018*/ 	.short	0x0002
        /*001a*/ 	.short	0x0064
        /*001c*/ 	.short	0x0082
	.zero		2


//--------------------- .nv.info                  --------------------------
	.section	.nv.info,"",@"SHT_CUDA_INFO"
	.align	4


	//----- nvinfo : EIATTR_REGCOUNT
	.align		4
        /*0000*/ 	.byte	0x04, 0x2f
        /*0002*/ 	.short	(.L_1 - .L_0)
	.align		4
.L_0:
        /*0004*/ 	.word	index@(_Z13updates_alivePiS_S_i)
        /*0008*/ 	.word	0x0000000a


	//----- nvinfo : EIATTR_FRAME_SIZE
	.align		4
.L_1:
        /*000c*/ 	.byte	0x04, 0x11
        /*000e*/ 	.short	(.L_3 - .L_2)
	.align		4
.L_2:
        /*0010*/ 	.word	index@(_Z13updates_alivePiS_S_i)
        /*0014*/ 	.word	0x00000000


	//----- nvinfo : EIATTR_REGCOUNT
	.align		4
.L_3:
        /*0018*/ 	.byte	0x04, 0x2f
        /*001a*/ 	.short	(.L_5 - .L_4)
	.align		4
.L_4:
        /*001c*/ 	.word	index@(_Z7dkernaliiPiS_S_S_S_iiS_S_)
        /*0020*/ 	.word	0x0000001e


	//----- nvinfo : EIATTR_FRAME_SIZE
	.align		4
.L_5:
        /*0024*/ 	.byte	0x04, 0x11
        /*0026*/ 	.short	(.L_7 - .L_6)
	.align		4
.L_6:
        /*0028*/ 	.word	index@(_Z7dkernaliiPiS_S_S_S_iiS_S_)
        /*002c*/ 	.word	0x00000000


	//----- nvinfo : EIATTR_REGCOUNT
	.align		4
.L_7:
        /*0030*/ 	.byte	0x04, 0x2f
        /*0032*/ 	.short	(.L_9 - .L_8)
	.align		4
.L_8:
        /*0034*/ 	.word	index@(_Z11allocationsPiS_S_iiS_)
        /*0038*/ 	.word	0x00000012


	//----- nvinfo : EIATTR_FRAME_SIZE
	.align		4
.L_9:
        /*003c*/ 	.byte	0x04, 0x11
        /*003e*/ 	.short	(.L_11 - .L_10)
	.align		4
.L_10:
        /*0040*/ 	.word	index@(_Z11allocationsPiS_S_iiS_)
        /*0044*/ 	.word	0x00000000


	//----- nvinfo : EIATTR_REGCOUNT
	.align		4
.L_11:
        /*0048*/ 	.byte	0x04, 0x2f
        /*004a*/ 	.short	(.L_13 - .L_12)
	.align		4
.L_12:
        /*004c*/ 	.word	index@(_Z13updatedis_indPii)
        /*0050*/ 	.word	0x0000000a


	//----- nvinfo : EIATTR_FRAME_SIZE
	.align		4
.L_13:
        /*0054*/ 	.byte	0x04, 0x11
        /*0056*/ 	.short	(.L_15 - .L_14)
	.align		4
.L_14:
        /*0058*/ 	.word	index@(_Z13updatedis_indPii)
        /*005c*/ 	.word	0x00000000


	//----- nvinfo : EIATTR_MIN_STACK_SIZE
	.align		4
.L_15:
        /*0060*/ 	.byte	0x04, 0x12
        /*0062*/ 	.short	(.L_17 - .L_16)
	.align		4
.L_16:
        /*0064*/ 	.word	index@(_Z13updatedis_indPii)
        /*0068*/ 	.word	0x00000000


	//----- nvinfo : EIATTR_MIN_STACK_SIZE
	.align		4
.L_17:
        /*006c*/ 	.byte	0x04, 0x12
        /*006e*/ 	.short	(.L_19 - .L_18)
	.align		4
.L_18:
        /*0070*/ 	.word	index@(_Z11allocationsPiS_S_iiS_)
        /*0074*/ 	.word	0x00000000


	//----- nvinfo : EIATTR_MIN_STACK_SIZE
	.align		4
.L_19:
        /*0078*/ 	.byte	0x04, 0x12
        /*007a*/ 	.short	(.L_21 - .L_20)
	.align		4
.L_20:
        /*007c*/ 	.word	index@(_Z7dkernaliiPiS_S_S_S_iiS_S_)
        /*0080*/ 	.word	0x00000000


	//----- nvinfo : EIATTR_MIN_STACK_SIZE
	.align		4
.L_21:
        /*0084*/ 	.byte	0x04, 0x12
        /*0086*/ 	.short	(.L_23 - .L_22)
	.align		4
.L_22:
        /*0088*/ 	.word	index@(_Z13updates_alivePiS_S_i)
        /*008c*/ 	.word	0x00000000
.L_23:


//--------------------- .nv.compat                --------------------------
	.section	.nv.compat,"",@"SHT_CUDA_COMPAT_INFO"
	.align	4
        /*0000*/ 	.byte	0x02, 0x09, 0x00, 0x00, 0x02, 0x02, 0x01, 0x00, 0x02, 0x05, 0x05, 0x00, 0x03, 0x07, 0x01, 0x01
        /*0010*/ 	.byte	0x02, 0x03, 0x00, 0x00, 0x02, 0x06, 0x01, 0x00, 0x04, 0x0b, 0x08, 0x00, 0x09, 0x00, 0x00, 0x00
        /*0020*/ 	.byte	0x00, 0x00, 0x00, 0x00


//--------------------- .nv.info._Z13updatedis_indPii --------------------------
	.section	.nv.info._Z13updatedis_indPii,"",@"SHT_CUDA_INFO"
	.sectionflags	@""
	.align	4


	//----- nvinfo : EIATTR_CUDA_API_VERSION
	.align		4
        /*0000*/ 	.byte	0x04, 0x37
        /*0002*/ 	.short	(.L_25 - .L_24)
.L_24:
        /*0004*/ 	.word	0x00000082


	//----- nvinfo : EIATTR_KPARAM_INFO
	.align		4
.L_25:
        /*0008*/ 	.byte	0x04, 0x17
        /*000a*/ 	.short	(.L_27 - .L_26)
.L_26:
        /*000c*/ 	.word	0x00000000
        /*0010*/ 	.short	0x0001
        /*0012*/ 	.short	0x0008
        /*0014*/ 	.byte	0x00, 0xf0, 0x11, 0x00


	//----- nvinfo : EIATTR_KPARAM_INFO
	.align		4
.L_27:
        /*0018*/ 	.byte	0x04, 0x17
        /*001a*/ 	.short	(.L_29 - .L_28)
.L_28:
        /*001c*/ 	.word	0x00000000
        /*0020*/ 	.short	0x0000
        /*0022*/ 	.short	0x0000
        /*0024*/ 	.byte	0x00, 0xf5, 0x21, 0x00


	//----- nvinfo : EIATTR_SPARSE_MMA_MASK
	.align		4
.L_29:
        /*0028*/ 	.byte	0x03, 0x50
        /*002a*/ 	.short	0x0000


	//----- nvinfo : EIATTR_MAXREG_COUNT
	.align		4
        /*002c*/ 	.byte	0x03, 0x1b
        /*002e*/ 	.short	0x00ff


	//----- nvinfo : EIATTR_MERCURY_ISA_VERSION
	.align		4
        /*0030*/ 	.byte	0x03, 0x5f
        /*0032*/ 	.short	0x0101


	//----- nvinfo : EIATTR_VRC_CTA_INIT_COUNT
	.align		4
        /*0034*/ 	.byte	0x02, 0x4a
	.zero		1
	.zero		1


	//----- nvinfo : EIATTR_EXIT_INSTR_OFFSETS
	.align		4
        /*0038*/ 	.byte	0x04, 0x1c
        /*003a*/ 	.short	(.L_31 - .L_30)


	//   ....[0]....
.L_30:
        /*003c*/ 	.word	0x00000070


	//   ....[1]....
        /*0040*/ 	.word	0x000000d0


	//----- nvinfo : EIATTR_CBANK_PARAM_SIZE
	.align		4
.L_31:
        /*0044*/ 	.byte	0x03, 0x19
        /*0046*/ 	.short	0x000c


	//----- nvinfo : EIATTR_PARAM_CBANK
	.align		4
        /*0048*/ 	.byte	0x04, 0x0a
        /*004a*/ 	.short	(.L_33 - .L_32)
	.align		4
.L_32:
        /*004c*/ 	.word	index@(.nv.constant0._Z13updatedis_indPii)
        /*0050*/ 	.short	0x0380
        /*0052*/ 	.short	0x000c


	//----- nvinfo : EIATTR_SW_WAR
	.align		4
.L_33:
        /*0054*/ 	.byte	0x04, 0x36
        /*0056*/ 	.short	(.L_35 - .L_34)
.L_34:
        /*0058*/ 	.word	0x00000008
.L_35:


//--------------------- .nv.info._Z11allocationsPiS_S_iiS_ --------------------------
	.section	.nv.info._Z11allocationsPiS_S_iiS_,"",@"SHT_CUDA_INFO"
	.sectionflags	@""
	.align	4


	//----- nvinfo : EIATTR_CUDA_API_VERSION
	.align		4
        /*0000*/ 	.byte	0x04, 0x37
        /*0002*/ 	.short	(.L_37 - .L_36)
.L_36:
        /*0004*/ 	.word	0x00000082


	//----- nvinfo : EIATTR_KPARAM_INFO
	.align		4
.L_37:
        /*0008*/ 	.byte	0x04, 0x17
        /*000a*/ 	.short	(.L_39 - .L_38)
.L_38:
        /*000c*/ 	.word	0x00000000
        /*0010*/ 	.short	0x0005
        /*0012*/ 	.short	0x0020
        /*0014*/ 	.byte	0x00, 0xf5, 0x21, 0x00


	//----- nvinfo : EIATTR_KPARAM_INFO
	.align		4
.L_39:
        /*0018*/ 	.byte	0x04, 0x17
        /*001a*/ 	.short	(.L_41 - .L_40)
.L_40:
        /*001c*/ 	.word	0x00000000
        /*0020*/ 	.short	0x0004
        /*0022*/ 	.short	0x001c
        /*0024*/ 	.byte	0x00, 0xf0, 0x11, 0x00


	//----- nvinfo : EIATTR_KPARAM_INFO
	.align		4
.L_41:
        /*0028*/ 	.byte	0x04, 0x17
        /*002a*/ 	.short	(.L_43 - .L_42)
.L_42:
        /*002c*/ 	.word	0x00000000
        /*0030*/ 	.short	0x0003
        /*0032*/ 	.short	0x0018
        /*0034*/ 	.byte	0x00, 0xf0, 0x11, 0x00


	//----- nvinfo : EIATTR_KPARAM_INFO
	.align		4
.L_43:
        /*0038*/ 	.byte	0x04, 0x17
        /*003a*/ 	.short	(.L_45 - .L_44)
.L_44:
        /*003c*/ 	.word	0x00000000
        /*0040*/ 	.short	0x0002
        /*0042*/ 	.short	0x0010
        /*0044*/ 	.byte	0x00, 0xf5, 0x21, 0x00


	//----- nvinfo : EIATTR_KPARAM_INFO
	.align		4
.L_45:
        /*0048*/ 	.byte	0x04, 0x17
        /*004a*/ 	.short	(.L_47 - .L_46)
.L_46:
        /*004c*/ 	.word	0x00000000
        /*0050*/ 	.short	0x0001
        /*0052*/ 	.short	0x0008
        /*0054*/ 	.byte	0x00, 0xf5, 0x21, 0x00


	//----- nvinfo : EIATTR_KPARAM_INFO
	.align		4
.L_47:
        /*0058*/ 	.byte	0x04, 0x17
        /*005a*/ 	.short	(.L_49 - .L_48)
.L_48:
        /*005c*/ 	.word	0x00000000
        /*0060*/ 	.short	0x0000
        /*0062*/ 	.short	0x0000
        /*0064*/ 	.byte	0x00, 0xf5, 0x21, 0x00


	//----- nvinfo : EIATTR_SPARSE_MMA_MASK
	.align		4
.L_49:
        /*0068*/ 	.byte	0x03, 0x50
        /*006a*/ 	.short	0x0000


	//----- nvinfo : EIATTR_MAXREG_COUNT
	.align		4
        /*006c*/ 	.byte	0x03, 0x1b
        /*006e*/ 	.short	0x00ff


	//----- nvinfo : EIATTR_MERCURY_ISA_VERSION
	.align		4
        /*0070*/ 	.byte	0x03, 0x5f
        /*0072*/ 	.short	0x0101


	//----- nvinfo : EIATTR_VRC_CTA_INIT_COUNT
	.align		4
        /*0074*/ 	.byte	0x02, 0x4a
	.zero		1
	.zero		1


	//----- nvinfo : EIATTR_EXIT_INSTR_OFFSETS
	.align		4
        /*0078*/ 	.byte	0x04, 0x1c
        /*007a*/ 	.short	(.L_51 - .L_50)


	//   ....[0]....
.L_50:
        /*007c*/ 	.word	0x00000070


	//   ....[1]....
        /*0080*/ 	.word	0x00000180


	//----- nvinfo : EIATTR_CBANK_PARAM_SIZE
	.align		4
.L_51:
        /*0084*/ 	.byte	0x03, 0x19
        /*0086*/ 	.short	0x0028


	//----- nvinfo : EIATTR_PARAM_CBANK
	.align		4
        /*0088*/ 	.byte	0x04, 0x0a
        /*008a*/ 	.short	(.L_53 - .L_52)
	.align		4
.L_52:
        /*008c*/ 	.word	index@(.nv.constant0._Z11allocationsPiS_S_iiS_)
        /*0090*/ 	.short	0x0380
        /*0092*/ 	.short	0x0028


	//----- nvinfo : EIATTR_SW_WAR
	.align		4
.L_53:
        /*0094*/ 	.byte	0x04, 0x36
        /*0096*/ 	.short	(.L_55 - .L_54)
.L_54:
        /*0098*/ 	.word	0x00000008
.L_55:


//--------------------- .nv.info._Z7dkernaliiPiS_S_S_S_iiS_S_ --------------------------
	.section	.nv.info._Z7dkernaliiPiS_S_S_S_iiS_S_,"",@"SHT_CUDA_INFO"
	.sectionflags	@""
	.align	4


	//----- nvinfo : EIATTR_CUDA_API_VERSION
	.align		4
        /*0000*/ 	.byte	0x04, 0x37
        /*0002*/ 	.short	(.L_57 - .L_56)
.L_56:
        /*0004*/ 	.word	0x00000082


	//----- nvinfo : EIATTR_KPARAM_INFO
	.align		4
.L_57:
        /*0008*/ 	.byte	0x04, 0x17
        /*000a*/ 	.short	(.L_59 - .L_58)
.L_58:
        /*000c*/ 	.word	0x00000000
        /*0010*/ 	.short	0x000a
        /*0012*/ 	.short	0x0040
        /*0014*/ 	.byte	0x00, 0xf5, 0x21, 0x00


	//----- nvinfo : EIATTR_KPARAM_INFO
	.align		4
.L_59:
        /*0018*/ 	.byte	0x04, 0x17
        /*001a*/ 	.short	(.L_61 - .L_60)
.L_60:
        /*001c*/ 	.word	0x00000000
        /*0020*/ 	.short	0x0009
        /*0022*/ 	.short	0x0038
        /*0024*/ 	.byte	0x00, 0xf5, 0x21, 0x00


	//----- nvinfo : EIATTR_KPARAM_INFO
	.align		4
.L_61:
        /*0028*/ 	.byte	0x04, 0x17
        /*002a*/ 	.short	(.L_63 - .L_62)
.L_62:
        /*002c*/ 	.word	0x00000000
        /*0030*/ 	.short	0x0008
        /*0032*/ 	.short	0x0034
        /*0034*/ 	.byte	0x00, 0xf0, 0x11, 0x00


	//----- nvinfo : EIATTR_KPARAM_INFO
	.align		4
.L_63:
        /*0038*/ 	.byte	0x04, 0x17
        /*003a*/ 	.short	(.L_65 - .L_64)
.L_64:
        /*003c*/ 	.word	0x00000000
        /*0040*/ 	.short	0x0007
        /*0042*/ 	.short	0x0030
        /*0044*/ 	.byte	0x00, 0xf0, 0x11, 0x00


	//----- nvinfo : EIATTR_KPARAM_INFO
	.align		4
.L_65:
        /*0048*/ 	.byte	0x04, 0x17
        /*004a*/ 	.short	(.L_67 - .L_66)
.L_66:
        /*004c*/ 	.word	0x00000000
        /*0050*/ 	.short	0x0006
        /*0052*/ 	.short	0x0028
        /*0054*/ 	.byte	0x00, 0xf5, 0x21, 0x00


	//----- nvinfo : EIATTR_KPARAM_INFO
	.align		4
.L_67:
        /*0058*/ 	.byte	0x04, 0x17
        /*005a*/ 	.short	(.L_69 - .L_68)
.L_68:
        /*005c*/ 	.word	0x00000000
        /*0060*/ 	.short	0x0005
        /*0062*/ 	.short	0x0020
        /*0064*/ 	.byte	0x00, 0xf5, 0x21, 0x00


	//----- nvinfo : EIATTR_KPARAM_INFO
	.align		4
.L_69:
        /*0068*/ 	.byte	0x04, 0x17
        /*006a*/ 	.short	(.L_71 - .L_70)
.L_70:
        /*006c*/ 	.word	0x00000000
        /*0070*/ 	.short	0x0004
        /*0072*/ 	.short	0x0018
        /*0074*/ 	.byte	0x00, 0xf5, 0x21, 0x00


	//----- nvinfo : EIATTR_KPARAM_INFO
	.align		4
.L_71:
        /*0078*/ 	.byte	0x04, 0x17
        /*007a*/ 	.short	(.L_73 - .L_72)
.L_72:
        /*007c*/ 	.word	0x00000000
        /*0080*/ 	.short	0x0003
        /*0082*/ 	.short	0x0010
        /*0084*/ 	.byte	0x00, 0xf5, 0x21, 0x00


	//----- nvinfo : EIATTR_KPARAM_INFO
	.align		4
.L_73:
        /*0088*/ 	.byte	0x04, 0x17
        /*008a*/ 	.short	(.L_75 - .L_74)
.L_74:
        /*008c*/ 	.word	0x00000000
        /*0090*/ 	.short	0x0002
        /*0092*/ 	.short	0x0008
        /*0094*/ 	.byte	0x00, 0xf5, 0x21, 0x00


	//----- nvinfo : EIATTR_KPARAM_INFO
	.align		4
.L_75:
        /*0098*/ 	.byte	0x04, 0x17
        /*009a*/ 	.short	(.L_77 - .L_76)
.L_76:
        /*009c*/ 	.word	0x00000000
        /*00a0*/ 	.short	0x0001
        /*00a2*/ 	.short	0x0004
        /*00a4*/ 	.byte	0x00, 0xf0, 0x11, 0x00


	//----- nvinfo : EIATTR_KPARAM_INFO
	.align		4
.L_77:
        /*00a8*/ 	.byte	0x04, 0x17
        /*00aa*/ 	.short	(.L_79 - .L_78)
.L_78:
        /*00ac*/ 	.word	0x00000000
        /*00b0*/ 	.short	0x0000
        /*00b2*/ 	.short	0x0000
        /*00b4*/ 	.byte	0x00, 0xf0, 0x11, 0x00


	//----- nvinfo : EIATTR_SPARSE_MMA_MASK
	.align		4
.L_79:
        /*00b8*/ 	.byte	0x03, 0x50
        /*00ba*/ 	.short	0x0000


	//----- nvinfo : EIATTR_MAXREG_COUNT
	.align		4
        /*00bc*/ 	.byte	0x03, 0x1b
        /*00be*/ 	.short	0x00ff


	//----- nvinfo : EIATTR_NUM_BARRIERS
	.align		4
        /*00c0*/ 	.byte	0x02, 0x4c
        /*00c2*/ 	.byte	0x01
	.zero		1


	//----- nvinfo : EIATTR_MERCURY_ISA_VERSION
	.align		4
        /*00c4*/ 	.byte	0x03, 0x5f
        /*00c6*/ 	.short	0x0101


	//----- nvinfo : EIATTR_INT_WARP_WIDE_INSTR_OFFSETS
	.align		4
        /*00c8*/ 	.byte	0x04, 0x31
        /*00ca*/ 	.short	(.L_81 - .L_80)


	//   ....[0]....
.L_80:
        /*00cc*/ 	.word	0x000004b0


	//   ....[1]....
        /*00d0*/ 	.word	0x000004f0


	//   ....[2]....
        /*00d4*/ 	.word	0x00000680


	//   ....[3]....
        /*00d8*/ 	.word	0x000006c0


	//   ....[4]....
        /*00dc*/ 	.word	0x000007c0


	//----- nvinfo : EIATTR_VRC_CTA_INIT_COUNT
	.align		4
.L_81:
        /*00e0*/ 	.byte	0x02, 0x4a
	.zero		1
	.zero		1


	//----- nvinfo : EIATTR_EXIT_INSTR_OFFSETS
	.align		4
        /*00e4*/ 	.byte	0x04, 0x1c
        /*00e6*/ 	.short	(.L_83 - .L_82)


	//   ....[0]....
.L_82:
        /*00e8*/ 	.word	0x00000150


	//   ....[1]....
        /*00ec*/ 	.word	0x00000760


	//   ....[2]....
        /*00f0*/ 	.word	0x00000790


	//   ....[3]....
        /*00f4*/ 	.word	0x00000860


	//----- nvinfo : EIATTR_CRS_STACK_SIZE
	.align		4
.L_83:
        /*00f8*/ 	.byte	0x04, 0x1e
        /*00fa*/ 	.short	(.L_85 - .L_84)
.L_84:
        /*00fc*/ 	.word	0x00000000


	//----- nvinfo : EIATTR_CBANK_PARAM_SIZE
	.align		4
.L_85:
        /*0100*/ 	.byte	0x03, 0x19
        /*0102*/ 	.short	0x0048


	//----- nvinfo : EIATTR_PARAM_CBANK
	.align		4
        /*0104*/ 	.byte	0x04, 0x0a
        /*0106*/ 	.short	(.L_87 - .L_86)
	.align		4
.L_86:
        /*0108*/ 	.word	index@(.nv.constant0._Z7dkernaliiPiS_S_S_S_iiS_S_)
        /*010c*/ 	.short	0x0380
        /*010e*/ 	.short	0x0048


	//----- nvinfo : EIATTR_SW_WAR
	.align		4
.L_87:
        /*0110*/ 	.byte	0x04, 0x36
        /*0112*/ 	.short	(.L_89 - .L_88)
.L_88:
        /*0114*/ 	.word	0x00000008
.L_89:


//--------------------- .nv.info._Z13updates_alivePiS_S_i --------------------------
	.section	.nv.info._Z13updates_alivePiS_S_i,"",@"SHT_CUDA_INFO"
	.sectionflags	@""
	.align	4


	//----- nvinfo : EIATTR_CUDA_API_VERSION
	.align		4
        /*0000*/ 	.byte	0x04, 0x37
        /*0002*/ 	.short	(.L_91 - .L_90)
.L_90:
        /*0004*/ 	.word	0x00000082


	//----- nvinfo : EIATTR_KPARAM_INFO
	.align		4
.L_91:
        /*0008*/ 	.byte	0x04, 0x17
        /*000a*/ 	.short	(.L_93 - .L_92)
.L_92:
        /*000c*/ 	.word	0x00000000
        /*0010*/ 	.short	0x0003
        /*0012*/ 	.short	0x0018
        /*0014*/ 	.byte	0x00, 0xf0, 0x11, 0x00


	//----- nvinfo : EIATTR_KPARAM_INFO
	.align		4
.L_93:
        /*0018*/ 	.byte	0x04, 0x17
        /*001a*/ 	.short	(.L_95 - .L_94)
.L_94:
        /*001c*/ 	.word	0x00000000
        /*0020*/ 	.short	0x0002
        /*0022*/ 	.short	0x0010
        /*0024*/ 	.byte	0x00, 0xf5, 0x21, 0x00


	//----- nvinfo : EIATTR_KPARAM_INFO
	.align		4
.L_95:
        /*0028*/ 	.byte	0x04, 0x17
        /*002a*/ 	.short	(.L_97 - .L_96)
.L_96:
        /*002c*/ 	.word	0x00000000
        /*0030*/ 	.short	0x0001
        /*0032*/ 	.short	0x0008
        /*0034*/ 	.byte	0x00, 0xf5, 0x21, 0x00


	//----- nvinfo : EIATTR_KPARAM_INFO
	.align		4
.L_97:
        /*0038*/ 	.byte	0x04, 0x17
        /*003a*/ 	.short	(.L_99 - .L_98)
.L_98:
        /*003c*/ 	.word	0x00000000
        /*0040*/ 	.short	0x0000
        /*0042*/ 	.short	0x0000
        /*0044*/ 	.byte	0x00, 0xf5, 0x21, 0x00


	//----- nvinfo : EIATTR_SPARSE_MMA_MASK
	.align		4
.L_99:
        /*0048*/ 	.byte	0x03, 0x50
        /*004a*/ 	.short	0x0000


	//----- nvinfo : EIATTR_MAXREG_COUNT
	.align		4
        /*004c*/ 	.byte	0x03, 0x1b
        /*004e*/ 	.short	0x00ff


	//----- nvinfo : EIATTR_MERCURY_ISA_VERSION
	.align		4
        /*0050*/ 	.byte	0x03, 0x5f
        /*0052*/ 	.short	0x0101


	//----- nvinfo : EIATTR_INT_WARP_WIDE_INSTR_OFFSETS
	.align		4
        /*0054*/ 	.byte	0x04, 0x31
        /*0056*/ 	.short	(.L_101 - .L_100)


	//   ....[0]....
.L_100:
        /*0058*/ 	.word	0x00000150


	//----- nvinfo : EIATTR_VRC_CTA_INIT_COUNT
	.align		4
.L_101:
        /*005c*/ 	.byte	0x02, 0x4a
	.zero		1
	.zero		1


	//----- nvinfo : EIATTR_EXIT_INSTR_OFFSETS
	.align		4
        /*0060*/ 	.byte	0x04, 0x1c
        /*0062*/ 	.short	(.L_103 - .L_102)


	//   ....[0]....
.L_102:
        /*0064*/ 	.word	0x00000070


	//   ....[1]....
        /*0068*/ 	.word	0x000000d0


	//   ....[2]....
        /*006c*/ 	.word	0x00000120


	//   ....[3]....
        /*0070*/ 	.word	0x000001c0


	//----- nvinfo : EIATTR_CBANK_PARAM_SIZE
	.align		4
.L_103:
        /*0074*/ 	.byte	0x03, 0x19
        /*0076*/ 	.short	0x001c


	//----- nvinfo : EIATTR_PARAM_CBANK
	.align		4
        /*0078*/ 	.byte	0x04, 0x0a
        /*007a*/ 	.short	(.L_105 - .L_104)
	.align		4
.L_104:
        /*007c*/ 	.word	index@(.nv.constant0._Z13updates_alivePiS_S_i)
        /*0080*/ 	.short	0x0380
        /*0082*/ 	.short	0x001c


	//----- nvinfo : EIATTR_SW_WAR
	.align		4
.L_105:
        /*0084*/ 	.byte	0x04, 0x36
        /*0086*/ 	.short	(.L_107 - .L_106)
.L_106:
        /*0088*/ 	.word	0x00000008
.L_107:


//--------------------- .nv.callgraph             --------------------------
	.section	.nv.callgraph,"",@"SHT_CUDA_CALLGRAPH"
	.align	4
	.sectionentsize	8
	.align		4
        /*0000*/ 	.word	0x00000000
	.align		4
        /*0004*/ 	.word	0xffffffff
	.align		4
        /*0008*/ 	.word	0x00000000
	.align		4
        /*000c*/ 	.word	0xfffffffe
	.align		4
        /*0010*/ 	.word	0x00000000
	.align		4
        /*0014*/ 	.word	0xfffffffd
	.align		4
        /*0018*/ 	.word	0x00000000
	.align		4
        /*001c*/ 	.word	0xfffffffc


//--------------------- .text._Z13updatedis_indPii --------------------------
	.section	.text._Z13updatedis_indPii,"ax",@progbits
	.align	128
        .global         _Z13updatedis_indPii
        .type           _Z13updatedis_indPii,@function
        .size           _Z13updatedis_indPii,(.L_x_8 - _Z13updatedis_indPii)
        .other          _Z13updatedis_indPii,@"STO_CUDA_ENTRY STV_DEFAULT"
_Z13updatedis_indPii:
.text._Z13updatedis_indPii:
[----:B------:R-:W-:Y:S01]  /*0000*/  LDC R1, c[0x0][0x37c] ;  /* 0x0000df00ff017b82 */ /* 0x000fe20000000800 */
[----:B------:R-:W0:Y:S07]  /*0010*/  S2R R0, SR_TID.X ;  /* 0x0000000000007919 */ /* 0x000e2e0000002100 */
[----:B------:R-:W0:Y:S01]  /*0020*/  S2UR UR4, SR_CTAID.X ;  /* 0x00000000000479c3 */ /* 0x000e220000002500 */
[----:B------:R-:W1:Y:S07]  /*0030*/  LDCU UR5, c[0x0][0x388] ;  /* 0x00007100ff0577ac */ /* 0x000e6e0008000800 */
[----:B------:R-:W0:Y:S02]  /*0040*/  LDC R5, c[0x0][0x360] ;  /* 0x0000d800ff057b82 */ /* 0x000e240000000800 */
[----:B0-----:R-:W-:-:S05]  /*0050*/  IMAD R5, R5, UR4, R0 ;  /* 0x0000000405057c24 */ /* 0x001fca000f8e0200 */
[----:B-1----:R-:W-:-:S13]  /*0060*/  ISETP.GE.U32.AND P0, PT, R5, UR5, PT ;  /* 0x0000000505007c0c */ /* 0x002fda000bf06070 */
[----:B------:R-:W-:Y:S05]  /*0070*/  @P0 EXIT ;  /* 0x000000000000094d */ /* 0x000fea0003800000 */
[----:B------:R-:W0:Y:S01]  /*0080*/  LDC.64 R2, c[0x0][0x380] ;  /* 0x0000e000ff027b82 */ /* 0x000e220000000a00 */
[----:B------:R-:W1:Y:S01]  /*0090*/  LDCU.64 UR4, c[0x0][0x358] ;  /* 0x00006b00ff0477ac */ /* 0x000e620008000a00 */
[----:B------:R-:W-:Y:S01]  /*00a0*/  MOV R7, 0x7fffffff ;  /* 0x7fffffff00077802 */ /* 0x000fe20000000f00 */
[----:B0-----:R-:W-:-:S05]  /*00b0*/  IMAD.WIDE.U32 R2, R5, 0x4, R2 ;  /* 0x0000000405027825 */ /* 0x001fca00078e0002 */
[----:B-1----:R-:W-:Y:S01]  /*00c0*/  STG.E desc[UR4][R2.64], R7 ;  /* 0x0000000702007986 */ /* 0x002fe2000c101904 */
[----:B------:R-:W-:Y:S05]  /*00d0*/  EXIT ;  /* 0x000000000000794d */ /* 0x000fea0003800000 */
.L_x_0:
[----:B------:R-:W-:-:S00]  /*00e0*/  BRA `(.L_x_0) ;  /* 0xfffffffc00fc7947 */ /* 0x000fc0000383ffff */
[----:B------:R-:W-:-:S00]  /*00f0*/  NOP ;  /* 0x0000000000007918 */ /* 0x000fc00000000000 */
        /* <DEDUP_REMOVED lines=8> */
.L_x_8:


//--------------------- .text._Z11allocationsPiS_S_iiS_ --------------------------
	.section	.text._Z11allocationsPiS_S_iiS_,"ax",@progbits
	.align	128
        .global         _Z11allocationsPiS_S_iiS_
        .type           _Z11allocationsPiS_S_iiS_,@function
        .size           _Z11allocationsPiS_S_iiS_,(.L_x_9 - _Z11allocationsPiS_S_iiS_)
        .other          _Z11allocationsPiS_S_iiS_,@"STO_CUDA_ENTRY STV_DEFAULT"
_Z11allocationsPiS_S_iiS_:
.text._Z11allocationsPiS_S_iiS_:
        /* <DEDUP_REMOVED lines=10> */
[----:B------:R-:W-:-:S06]  /*00a0*/  HFMA2 R13, -RZ, RZ, 0, 5.9604644775390625e-08 ;  /* 0x00000001ff0d7431 */ /* 0x000fcc00000001ff */
[----:B------:R-:W2:Y:S08]  /*00b0*/  LDC.64 R4, c[0x0][0x388] ;  /* 0x0000e200ff047b82 */ /* 0x000eb00000000a00 */
[----:B------:R-:W3:Y:S08]  /*00c0*/  LDC.64 R6, c[0x0][0x390] ;  /* 0x0000e400ff067b82 */ /* 0x000ef00000000a00 */
[----:B------:R-:W4:Y:S01]  /*00d0*/  LDC.64 R8, c[0x0][0x3a0] ;  /* 0x0000e800ff087b82 */ /* 0x000f220000000a00 */
[----:B0-----:R-:W-:-:S05]  /*00e0*/  IMAD.WIDE.U32 R2, R11, 0x4, R2 ;  /* 0x000000040b027825 */ /* 0x001fca00078e0002 */
[----:B-1----:R-:W-:Y:S02]  /*00f0*/  STG.E desc[UR4][R2.64], R13 ;  /* 0x0000000d02007986 */ /* 0x002fe4000c101904 */
[----:B------:R-:W0:Y:S01]  /*0100*/  LDC R15, c[0x0][0x398] ;  /* 0x0000e600ff0f7b82 */ /* 0x000e220000000800 */
[----:B--2---:R-:W-:-:S05]  /*0110*/  IMAD.WIDE.U32 R4, R11, 0x4, R4 ;  /* 0x000000040b047825 */ /* 0x004fca00078e0004 */
[----:B------:R-:W-:Y:S01]  /*0120*/  STG.E desc[UR4][R4.64], RZ ;  /* 0x000000ff04007986 */ /* 0x000fe2000c101904 */
[----:B---3--:R-:W-:-:S04]  /*0130*/  IMAD.WIDE.U32 R6, R11, 0x4, R6 ;  /* 0x000000040b067825 */ /* 0x008fc800078e0006 */
[----:B----4-:R-:W-:Y:S01]  /*0140*/  IMAD.WIDE.U32 R8, R11, 0x4, R8 ;  /* 0x000000040b087825 */ /* 0x010fe200078e0008 */
[----:B------:R-:W-:Y:S01]  /*0150*/  MOV R11, 0x7fffffff ;  /* 0x7fffffff000b7802 */ /* 0x000fe20000000f00 */
[----:B0-----:R-:W-:Y:S04]  /*0160*/  STG.E desc[UR4][R6.64], R15 ;  /* 0x0000000f06007986 */ /* 0x001fe8000c101904 */
[----:B------:R-:W-:Y:S01]  /*0170*/  STG.E desc[UR4][R8.64], R11 ;  /* 0x0000000b08007986 */ /* 0x000fe2000c101904 */
[----:B------:R-:W-:Y:S05]  /*0180*/  EXIT ;  /* 0x000000000000794d */ /* 0x000fea0003800000 */
.L_x_1:
        /* <DEDUP_REMOVED lines=15> */
.L_x_9:


//--------------------- .text._Z7dkernaliiPiS_S_S_S_iiS_S_ --------------------------
	.section	.text._Z7dkernaliiPiS_S_S_S_iiS_S_,"ax",@progbits
	.align	128
        .global         _Z7dkernaliiPiS_S_S_S_iiS_S_
        .type           _Z7dkernaliiPiS_S_S_S_iiS_S_,@function
        .size           _Z7dkernaliiPiS_S_S_S_iiS_S_,(.L_x_10 - _Z7dkernaliiPiS_S_S_S_iiS_S_)
        .other          _Z7dkernaliiPiS_S_S_S_iiS_S_,@"STO_CUDA_ENTRY STV_DEFAULT"
_Z7dkernaliiPiS_S_S_S_iiS_S_:
.text._Z7dkernaliiPiS_S_S_S_iiS_S_:
[----:B------:R-:W-:Y:S01]  /*0000*/  LDC R1, c[0x0][0x37c] ;  /* 0x0000df00ff017b82 */ /* 0x000fe20000000800 */
[----:B------:R-:W0:Y:S07]  /*0010*/  S2R R23, SR_CTAID.X ;  /* 0x0000000000177919 */ /* 0x000e2e0000002500 */
[----:B------:R-:W0:Y:S01]  /*0020*/  LDC.64 R8, c[0x0][0x3a0] ;  /* 0x0000e800ff087b82 */ /* 0x000e220000000a00 */
[----:B------:R-:W1:Y:S07]  /*0030*/  LDCU.64 UR6, c[0x0][0x358] ;  /* 0x00006b00ff0677ac */ /* 0x000e6e0008000a00 */
[----:B------:R-:W2:Y:S01]  /*0040*/  LDC.64 R2, c[0x0][0x380] ;  /* 0x0000e000ff027b82 */ /* 0x000ea20000000a00 */
[----:B0-----:R-:W-:-:S06]  /*0050*/  IMAD.WIDE.U32 R4, R23, 0x4, R8 ;  /* 0x0000000417047825 */ /* 0x001fcc00078e0008 */
[----:B-1----:R-:W3:Y:S01]  /*0060*/  LDG.E R4, desc[UR6][R4.64] ;  /* 0x0000000604047981 */ /* 0x002ee2000c1e1900 */
[----:B--2---:R-:W0:Y:S01]  /*0070*/  I2F.U32.RP R0, R3 ;  /* 0x0000000300007306 */ /* 0x004e220000209000 */
[----:B------:R-:W-:-:S07]  /*0080*/  IADD3 R2, PT, PT, R23, R2, RZ ;  /* 0x0000000217027210 */ /* 0x000fce0007ffe0ff */
[----:B0-----:R-:W0:Y:S02]  /*0090*/  MUFU.RCP R0, R0 ;  /* 0x0000000000007308 */ /* 0x001e240000001000 */
[----:B0-----:R-:W-:-:S06]  /*00a0*/  VIADD R6, R0, 0xffffffe ;  /* 0x0ffffffe00067836 */ /* 0x001fcc0000000000 */
[----:B------:R0:W1:Y:S02]  /*00b0*/  F2I.FTZ.U32.TRUNC.NTZ R7, R6 ;  /* 0x0000000600077305 */ /* 0x000064000021f000 */
[----:B0-----:R-:W-:Y:S02]  /*00c0*/  IMAD.MOV.U32 R6, RZ, RZ, RZ ;  /* 0x000000ffff067224 */ /* 0x001fe400078e00ff */
[----:B-1----:R-:W-:-:S04]  /*00d0*/  IMAD.MOV R10, RZ, RZ, -R7 ;  /* 0x000000ffff0a7224 */ /* 0x002fc800078e0a07 */
[----:B------:R-:W-:-:S04]  /*00e0*/  IMAD R11, R10, R3, RZ ;  /* 0x000000030a0b7224 */ /* 0x000fc800078e02ff */
[----:B------:R-:W-:-:S06]  /*00f0*/  IMAD.HI.U32 R7, R7, R11, R6 ;  /* 0x0000000b07077227 */ /* 0x000fcc00078e0006 */
[----:B------:R-:W-:-:S04]  /*0100*/  IMAD.HI.U32 R7, R7, R2, RZ ;  /* 0x0000000207077227 */ /* 0x000fc800078e00ff */
[----:B------:R-:W-:-:S04]  /*0110*/  IMAD.MOV R7, RZ, RZ, -R7 ;  /* 0x000000ffff077224 */ /* 0x000fc800078e0a07 */
[----:B------:R-:W-:-:S05]  /*0120*/  IMAD R14, R3, R7, R2 ;  /* 0x00000007030e7224 */ /* 0x000fca00078e0202 */
[----:B------:R-:W-:Y:S02]  /*0130*/  ISETP.GE.U32.AND P0, PT, R14, R3, PT ;  /* 0x000000030e00720c */ /* 0x000fe40003f06070 */
[----:B---3--:R-:W-:-:S13]  /*0140*/  ISETP.NE.AND P1, PT, R4, 0x1, PT ;  /* 0x000000010400780c */ /* 0x008fda0003f25270 */
[----:B------:R-:W-:Y:S05]  /*0150*/  @P1 EXIT ;  /* 0x000000000000194d */ /* 0x000fea0003800000 */
[----:B------:R-:W0:Y:S01]  /*0160*/  S2R R0, SR_TID.X ;  /* 0x0000000000007919 */ /* 0x000e220000002100 */
[----:B------:R-:W1:Y:S01]  /*0170*/  LDC.64 R12, c[0x0][0x3c0] ;  /* 0x0000f000ff0c7b82 */ /* 0x000e620000000a00 */
[--C-:B------:R-:W-:Y:S01]  /*0180*/  @P0 IMAD.IADD R14, R14, 0x1, -R3.reuse ;  /* 0x000000010e0e0824 */ /* 0x100fe200078e0a03 */
[----:B------:R-:W-:Y:S01]  /*0190*/  ISETP.NE.U32.AND P1, PT, R3, RZ, PT ;  /* 0x000000ff0300720c */ /* 0x000fe20003f25070 */
[----:B------:R-:W2:Y:S03]  /*01a0*/  LDCU UR4, c[0x0][0x3b4] ;  /* 0x00007680ff0477ac */ /* 0x000ea60008000800 */
[CC--:B------:R-:W-:Y:S02]  /*01b0*/  ISETP.GE.U32.AND P0, PT, R14.reuse, R3.reuse, PT ;  /* 0x000000030e00720c */ /* 0x0c0fe40003f06070 */
[----:B------:R-:W3:Y:S11]  /*01c0*/  LDC.64 R10, c[0x0][0x3b8] ;  /* 0x0000ee00ff0a7b82 */ /* 0x000ef60000000a00 */
[----:B------:R-:W-:Y:S01]  /*01d0*/  @P0 IMAD.IADD R14, R14, 0x1, -R3 ;  /* 0x000000010e0e0824 */ /* 0x000fe200078e0a03 */
[----:B------:R-:W-:Y:S01]  /*01e0*/  @!P1 LOP3.LUT R14, RZ, R3, RZ, 0x33, !PT ;  /* 0x00000003ff0e9212 */ /* 0x000fe200078e33ff */
[----:B-1----:R-:W-:-:S04]  /*01f0*/  IMAD.WIDE.U32 R6, R23, 0x4, R12 ;  /* 0x0000000417067825 */ /* 0x002fc800078e000c */
[--C-:B------:R-:W-:Y:S02]  /*0200*/  IMAD.WIDE.U32 R4, R14, 0x4, R12.reuse ;  /* 0x000000040e047825 */ /* 0x100fe400078e000c */
[----:B------:R-:W4:Y:S02]  /*0210*/  LDG.E R6, desc[UR6][R6.64] ;  /* 0x0000000606067981 */ /* 0x000f24000c1e1900 */
[----:B0-----:R-:W-:Y:S02]  /*0220*/  IMAD.WIDE.U32 R2, R0, 0x4, R12 ;  /* 0x0000000400027825 */ /* 0x001fe400078e000c */
[----:B------:R-:W5:Y:S02]  /*0230*/  LDG.E R4, desc[UR6][R4.64] ;  /* 0x0000000604047981 */ /* 0x000f64000c1e1900 */
[--C-:B---3--:R-:W-:Y:S02]  /*0240*/  IMAD.WIDE.U32 R12, R23, 0x4, R10.reuse ;  /* 0x00000004170c7825 */ /* 0x108fe400078e000a */
[----:B------:R-:W3:Y:S02]  /*0250*/  LDG.E R2, desc[UR6][R2.64] ;  /* 0x0000000602027981 */ /* 0x000ee4000c1e1900 */
[----:B------:R-:W-:-:S02]  /*0260*/  IMAD.WIDE.U32 R14, R14, 0x4, R10 ;  /* 0x000000040e0e7825 */ /* 0x000fc400078e000a */
[----:B------:R-:W3:Y:S02]  /*0270*/  LDG.E R25, desc[UR6][R12.64] ;  /* 0x000000060c197981 */ /* 0x000ee4000c1e1900 */
[C---:B------:R-:W-:Y:S02]  /*0280*/  IMAD.WIDE.U32 R8, R0.reuse, 0x4, R8 ;  /* 0x0000000400087825 */ /* 0x040fe400078e0008 */
[----:B------:R-:W3:Y:S02]  /*0290*/  LDG.E R22, desc[UR6][R14.64] ;  /* 0x000000060e167981 */ /* 0x000ee4000c1e1900 */
[----:B------:R-:W-:Y:S02]  /*02a0*/  IMAD.WIDE.U32 R16, R0, 0x4, R10 ;  /* 0x0000000400107825 */ /* 0x000fe400078e000a */
[----:B------:R-:W3:Y:S04]  /*02b0*/  LDG.E R18, desc[UR6][R8.64] ;  /* 0x0000000608127981 */ /* 0x000ee8000c1e1900 */
[----:B------:R-:W3:Y:S01]  /*02c0*/  LDG.E R24, desc[UR6][R16.64] ;  /* 0x0000000610187981 */ /* 0x000ee2000c1e1900 */
[----:B--2---:R-:W-:Y:S01]  /*02d0*/  UIADD3 UR4, UPT, UPT, UR4, 0x1, URZ ;  /* 0x0000000104047890 */ /* 0x004fe2000fffe0ff */
[----:B------:R-:W-:Y:S04]  /*02e0*/  BSSY.RECONVERGENT B0, `(.L_x_2) ;  /* 0x0000042000007945 */ /* 0x000fe80003800200 */
[----:B------:R-:W-:Y:S01]  /*02f0*/  BSSY.RELIABLE B1, `(.L_x_3) ;  /* 0x0000036000017945 */ /* 0x000fe20003800100 */
[----:B----4-:R-:W-:-:S02]  /*0300*/  SHF.R.S32.HI R7, RZ, 0x1f, R6 ;  /* 0x0000001fff077819 */ /* 0x010fc40000011406 */
[----:B-----5:R-:W-:Y:S02]  /*0310*/  SHF.R.S32.HI R5, RZ, 0x1f, R4 ;  /* 0x0000001fff057819 */ /* 0x020fe40000011404 */
[----:B---3--:R-:W-:Y:S01]  /*0320*/  SHF.R.S32.HI R3, RZ, 0x1f, R2 ;  /* 0x0000001fff037819 */ /* 0x008fe20000011402 */
[----:B------:R-:W-:-:S04]  /*0330*/  IMAD.WIDE R10, R25, UR4, R6 ;  /* 0x00000004190a7c25 */ /* 0x000fc8000f8e0206 */
[----:B------:R-:W-:Y:S01]  /*0340*/  IMAD.WIDE R12, R22, UR4, R4 ;  /* 0x00000004160c7c25 */ /* 0x000fe2000f8e0204 */
[----:B------:R-:W-:Y:S02]  /*0350*/  ISETP.NE.AND P0, PT, R18, 0x1, PT ;  /* 0x000000011200780c */ /* 0x000fe40003f05270 */
[----:B------:R-:W0:Y:S01]  /*0360*/  LDC.64 R18, c[0x0][0x3a8] ;  /* 0x0000ea00ff127b82 */ /* 0x000e220000000a00 */
[-C--:B------:R-:W-:Y:S01]  /*0370*/  ISETP.LE.U32.AND P2, PT, R12, R10.reuse, PT ;  /* 0x0000000a0c00720c */ /* 0x080fe20003f43070 */
[----:B------:R-:W-:Y:S01]  /*0380*/  IMAD.WIDE R14, R24, UR4, R2 ;  /* 0x00000004180e7c25 */ /* 0x000fe2000f8e0202 */
[----:B------:R-:W-:Y:S02]  /*0390*/  ISETP.NE.AND P0, PT, R0, R23, !P0 ;  /* 0x000000170000720c */ /* 0x000fe40004705270 */
[----:B------:R-:W-:Y:S02]  /*03a0*/  ISETP.LE.U32.AND P1, PT, R14, R10, PT ;  /* 0x0000000a0e00720c */ /* 0x000fe40003f23070 */
[----:B------:R-:W-:-:S04]  /*03b0*/  ISETP.LE.OR.EX P2, PT, R13, R11, !P0, P2 ;  /* 0x0000000b0d00720c */ /* 0x000fc80004743720 */
[----:B------:R-:W-:Y:S01]  /*03c0*/  ISETP.LE.OR.EX P1, PT, R15, R11, P2, P1 ;  /* 0x0000000b0f00720c */ /* 0x000fe20001723710 */
[----:B0-----:R-:W-:-:S12]  /*03d0*/  IMAD.WIDE.U32 R16, R23, 0x4, R18 ;  /* 0x0000000417107825 */ /* 0x001fd800078e0012 */
[----:B------:R-:W-:Y:S05]  /*03e0*/  @P1 BRA `(.L_x_4) ;  /* 0x0000000000541947 */ /* 0x000fea0003800000 */
[----:B------:R-:W-:Y:S01]  /*03f0*/  IADD3 R26, PT, PT, -R6, R2, RZ ;  /* 0x00000002061a7210 */ /* 0x000fe20007ffe1ff */
[----:B------:R-:W-:Y:S01]  /*0400*/  IMAD.IADD R19, R22, 0x1, -R25 ;  /* 0x0000000116137824 */ /* 0x000fe200078e0a19 */
[----:B------:R-:W-:Y:S01]  /*0410*/  IADD3 R27, PT, PT, -R25, R24, RZ ;  /* 0x00000018191b7210 */ /* 0x000fe20007ffe1ff */
[----:B------:R-:W-:Y:S02]  /*0420*/  IMAD.IADD R20, R4, 0x1, -R6 ;  /* 0x0000000104147824 */ /* 0x000fe400078e0a06 */
[----:B------:R-:W-:-:S04]  /*0430*/  IMAD.WIDE R18, R19, R26, RZ ;  /* 0x0000001a13127225 */ /* 0x000fc800078e02ff */
[----:B------:R-:W-:-:S03]  /*0440*/  IMAD.WIDE R20, R27, R20, RZ ;  /* 0x000000141b147225 */ /* 0x000fc600078e02ff */
[----:B------:R-:W-:-:S04]  /*0450*/  ISETP.NE.U32.AND P1, PT, R18, R20, PT ;  /* 0x000000141200720c */ /* 0x000fc80003f25070 */
[----:B------:R-:W-:-:S13]  /*0460*/  ISETP.NE.AND.EX P1, PT, R19, R21, PT, P1 ;  /* 0x000000151300720c */ /* 0x000fda0003f25310 */
[----:B------:R-:W-:Y:S05]  /*0470*/  @!P1 BREAK.RELIABLE B1 ;  /* 0x0000000000019942 */ /* 0x000fea0003800100 */
[----:B------:R-:W-:Y:S05]  /*0480*/  @P1 BRA `(.L_x_4) ;  /* 0x00000000002c1947 */ /* 0x000fea0003800000 */
[----:B------:R-:W0:Y:S01]  /*0490*/  S2R R2, SR_LANEID ;  /* 0x0000000000027919 */ /* 0x000e220000000000 */
[----:B------:R-:W-:Y:S01]  /*04a0*/  IABS R10, R27 ;  /* 0x0000001b000a7213 */ /* 0x000fe20000000000 */
[----:B------:R-:W-:Y:S01]  /*04b0*/  VOTEU.ANY UR4, UPT, PT ;  /* 0x0000000000047886 */ /* 0x000fe200038e0100 */
[----:B------:R-:W-:Y:S01]  /*04c0*/  IABS R3, R26 ;  /* 0x0000001a00037213 */ /* 0x000fe20000000000 */
[----:B------:R-:W-:-:S04]  /*04d0*/  UFLO.U32 UR4, UR4 ;  /* 0x00000004000472bd */ /* 0x000fc800080e0000 */
[----:B------:R-:W-:-:S05]  /*04e0*/  IMAD.IADD R10, R10, 0x1, R3 ;  /* 0x000000010a0a7824 */ /* 0x000fca00078e0203 */
[----:B------:R-:W-:-:S13]  /*04f0*/  CREDUX.MIN.S32 UR5, R10 ;  /* 0x000000000a0572cc */ /* 0x000fda0000008200 */
[----:B------:R-:W-:Y:S01]  /*0500*/  IMAD.U32 R3, RZ, RZ, UR5 ;  /* 0x00000005ff037e24 */ /* 0x000fe2000f8e00ff */
[----:B0-----:R-:W-:-:S13]  /*0510*/  ISETP.EQ.U32.AND P0, PT, R2, UR4, PT ;  /* 0x0000000402007c0c */ /* 0x001fda000bf02070 */
[----:B------:R0:W-:Y:S01]  /*0520*/  @P0 REDG.E.MIN.S32.STRONG.GPU desc[UR6][R16.64], R3 ;  /* 0x000000031000098e */ /* 0x0001e2000c92e306 */
[----:B------:R-:W-:Y:S05]  /*0530*/  BRA `(.L_x_5) ;  /* 0x0000000000707947 */ /* 0x000fea0003800000 */
.L_x_4:
[-C--:B------:R-:W-:Y:S02]  /*0540*/  ISETP.GE.U32.AND P2, PT, R12, R10.reuse, PT ;  /* 0x0000000a0c00720c */ /* 0x080fe40003f46070 */
[----:B------:R-:W-:Y:S02]  /*0550*/  ISETP.GE.U32.AND P1, PT, R14, R10, PT ;  /* 0x0000000a0e00720c */ /* 0x000fe40003f26070 */
[-C--:B------:R-:W-:Y:S02]  /*0560*/  ISETP.GE.OR.EX P0, PT, R13, R11.reuse, !P0, P2 ;  /* 0x0000000b0d00720c */ /* 0x080fe40004706720 */
[----:B------:R-:W-:Y:S02]  /*0570*/  MOV R10, 0xffffffff ;  /* 0xffffffff000a7802 */ /* 0x000fe40000000f00 */
[----:B------:R-:W-:-:S13]  /*0580*/  ISETP.GE.OR.EX P0, PT, R15, R11, P0, P1 ;  /* 0x0000000b0f00720c */ /* 0x000fda0000706710 */
[----:B------:R-:W-:Y:S05]  /*0590*/  @P0 BREAK.RELIABLE B1 ;  /* 0x0000000000010942 */ /* 0x000fea0003800100 */
[----:B------:R-:W-:Y:S05]  /*05a0*/  @P0 BRA `(.L_x_5) ;  /* 0x0000000000540947 */ /* 0x000fea0003800000 */
[--C-:B------:R-:W-:Y:S01]  /*05b0*/  IMAD.IADD R7, R2, 0x1, -R6.reuse ;  /* 0x0000000102077824 */ /* 0x100fe200078e0a06 */
[----:B------:R-:W-:Y:S01]  /*05c0*/  IADD3 R2, PT, PT, R22, -R25, RZ ;  /* 0x8000001916027210 */ /* 0x000fe20007ffe0ff */
[----:B------:R-:W-:Y:S02]  /*05d0*/  IMAD.IADD R4, R4, 0x1, -R6 ;  /* 0x0000000104047824 */ /* 0x000fe400078e0a06 */
[----:B------:R-:W-:Y:S02]  /*05e0*/  IMAD.IADD R25, R24, 0x1, -R25 ;  /* 0x0000000118197824 */ /* 0x000fe400078e0a19 */
[----:B------:R-:W-:-:S04]  /*05f0*/  IMAD.WIDE R2, R2, R7, RZ ;  /* 0x0000000702027225 */ /* 0x000fc800078e02ff */
[----:B------:R-:W-:-:S03]  /*0600*/  IMAD.WIDE R4, R25, R4, RZ ;  /* 0x0000000419047225 */ /* 0x000fc600078e02ff */
[----:B------:R-:W-:-:S04]  /*0610*/  ISETP.NE.U32.AND P0, PT, R2, R4, PT ;  /* 0x000000040200720c */ /* 0x000fc80003f05070 */
[----:B------:R-:W-:-:S13]  /*0620*/  ISETP.NE.AND.EX P0, PT, R3, R5, PT, P0 ;  /* 0x000000050300720c */ /* 0x000fda0003f05300 */
[----:B------:R-:W-:Y:S05]  /*0630*/  @P0 BREAK.RELIABLE B1 ;  /* 0x0000000000010942 */ /* 0x000fea0003800100 */
[----:B------:R-:W-:Y:S05]  /*0640*/  @P0 BRA `(.L_x_5) ;  /* 0x00000000002c0947 */ /* 0x000fea0003800000 */
[----:B------:R-:W-:Y:S05]  /*0650*/  BSYNC.RELIABLE B1 ;  /* 0x0000000000017941 */ /* 0x000fea0003800100 */
.L_x_3:
[----:B------:R-:W0:Y:S01]  /*0660*/  S2R R2, SR_LANEID ;  /* 0x0000000000027919 */ /* 0x000e220000000000 */
[----:B------:R-:W-:Y:S01]  /*0670*/  IABS R10, R25 ;  /* 0x00000019000a7213 */ /* 0x000fe20000000000 */
[----:B------:R-:W-:Y:S01]  /*0680*/  VOTEU.ANY UR4, UPT, PT ;  /* 0x0000000000047886 */ /* 0x000fe200038e0100 */
[----:B------:R-:W-:Y:S01]  /*0690*/  IABS R3, R7 ;  /* 0x0000000700037213 */ /* 0x000fe20000000000 */
[----:B------:R-:W-:-:S04]  /*06a0*/  UFLO.U32 UR4, UR4 ;  /* 0x00000004000472bd */ /* 0x000fc800080e0000 */
[----:B------:R-:W-:-:S05]  /*06b0*/  IMAD.IADD R10, R10, 0x1, R3 ;  /* 0x000000010a0a7824 */ /* 0x000fca00078e0203 */
[----:B------:R-:W-:-:S13]  /*06c0*/  CREDUX.MIN.S32 UR5, R10 ;  /* 0x000000000a0572cc */ /* 0x000fda0000008200 */
[----:B------:R-:W-:Y:S02]  /*06d0*/  MOV R3, UR5 ;  /* 0x0000000500037c02 */ /* 0x000fe40008000f00 */
[----:B0-----:R-:W-:-:S13]  /*06e0*/  ISETP.EQ.U32.AND P0, PT, R2, UR4, PT ;  /* 0x0000000402007c0c */ /* 0x001fda000bf02070 */
[----:B------:R1:W-:Y:S02]  /*06f0*/  @P0 REDG.E.MIN.S32.STRONG.GPU desc[UR6][R16.64], R3 ;  /* 0x000000031000098e */ /* 0x0003e4000c92e306 */
.L_x_5:
[----:B------:R-:W-:Y:S05]  /*0700*/  BSYNC.RECONVERGENT B0 ;  /* 0x0000000000007941 */ /* 0x000fea0003800200 */
.L_x_2:
[----:B------:R-:W-:Y:S05]  /*0710*/  WARPSYNC.ALL ;  /* 0x0000000000007948 */ /* 0x000fea0003800000 */
[----:B------:R-:W-:Y:S06]  /*0720*/  BAR.SYNC.DEFER_BLOCKING 0x0 ;  /* 0x0000000000007b1d */ /* 0x000fec0000010000 */
[----:B------:R-:W2:Y:S02]  /*0730*/  LDG.E R8, desc[UR6][R8.64] ;  /* 0x0000000608087981 */ /* 0x000ea4000c1e1900 */
[----:B--2---:R-:W-:-:S04]  /*0740*/  ISETP.NE.AND P0, PT, R8, 0x1, PT ;  /* 0x000000010800780c */ /* 0x004fc80003f05270 */
[----:B------:R-:W-:-:S13]  /*0750*/  ISETP.EQ.OR P0, PT, R0, R23, P0 ;  /* 0x000000170000720c */ /* 0x000fda0000702670 */
[----:B------:R-:W-:Y:S05]  /*0760*/  @P0 EXIT ;  /* 0x000000000000094d */ /* 0x000fea0003800000 */
[----:B01----:R-:W2:Y:S02]  /*0770*/  LDG.E R17, desc[UR6][R16.64] ;  /* 0x0000000610117981 */ /* 0x003ea4000c1e1900 */
[----:B--2---:R-:W-:-:S13]  /*0780*/  ISETP.NE.AND P0, PT, R10, R17, PT ;  /* 0x000000110a00720c */ /* 0x004fda0003f05270 */
[----:B------:R-:W-:Y:S05]  /*0790*/  @P0 EXIT ;  /* 0x000000000000094d */ /* 0x000fea0003800000 */
[----:B------:R-:W0:Y:S01]  /*07a0*/  S2R R6, SR_LANEID ;  /* 0x0000000000067919 */ /* 0x000e220000000000 */
[----:B------:R-:W1:Y:S01]  /*07b0*/  LDC.64 R2, c[0x0][0x390] ;  /* 0x0000e400ff027b82 */ /* 0x000e620000000a00 */
[----:B------:R-:W-:Y:S01]  /*07c0*/  VOTEU.ANY UR4, UPT, PT ;  /* 0x0000000000047886 */ /* 0x000fe200038e0100 */
[----:B------:R-:W-:Y:S01]  /*07d0*/  IMAD.MOV.U32 R9, RZ, RZ, -0x1 ;  /* 0xffffffffff097424 */ /* 0x000fe200078e00ff */
[----:B------:R-:W-:Y:S02]  /*07e0*/  UFLO.U32 UR5, UR4 ;  /* 0x00000004000572bd */ /* 0x000fe400080e0000 */
[----:B------:R-:W2:Y:S03]  /*07f0*/  POPC R7, UR4 ;  /* 0x0000000400077d09 */ /* 0x000ea60008000000 */
[----:B------:R-:W3:Y:S01]  /*0800*/  LDC.64 R4, c[0x0][0x388] ;  /* 0x0000e200ff047b82 */ /* 0x000ee20000000a00 */
[----:B-1----:R-:W-:-:S05]  /*0810*/  IMAD.WIDE.U32 R2, R0, 0x4, R2 ;  /* 0x0000000400027825 */ /* 0x002fca00078e0002 */
[----:B------:R-:W-:Y:S01]  /*0820*/  REDG.E.ADD.STRONG.GPU desc[UR6][R2.64], R9 ;  /* 0x000000090200798e */ /* 0x000fe2000c12e106 */
[----:B0-----:R-:W-:Y:S01]  /*0830*/  ISETP.EQ.U32.AND P0, PT, R6, UR5, PT ;  /* 0x0000000506007c0c */ /* 0x001fe2000bf02070 */
[----:B---3--:R-:W-:-:S12]  /*0840*/  IMAD.WIDE.U32 R4, R23, 0x4, R4 ;  /* 0x0000000417047825 */ /* 0x008fd800078e0004 */
[----:B--2---:R-:W-:Y:S01]  /*0850*/  @P0 REDG.E.ADD.STRONG.GPU desc[UR6][R4.64], R7 ;  /* 0x000000070400098e */ /* 0x004fe2000c12e106 */
[----:B------:R-:W-:Y:S05]  /*0860*/  EXIT ;  /* 0x000000000000794d */ /* 0x000fea0003800000 */
.L_x_6:
        /* <DEDUP_REMOVED lines=9> */
.L_x_10:


//--------------------- .text._Z13updates_alivePiS_S_i --------------------------
	.section	.text._Z13updates_alivePiS_S_i,"ax",@progbits
	.align	128
        .global         _Z13updates_alivePiS_S_i
        .type           _Z13updates_alivePiS_S_i,@function
        .size           _Z13updates_alivePiS_S_i,(.L_x_11 - _Z13updates_alivePiS_S_i)
        .other          _Z13updates_alivePiS_S_i,@"STO_CUDA_ENTRY STV_DEFAULT"
_Z13updates_alivePiS_S_i:
.text._Z13updates_alivePiS_S_i:
[----:B------:R-:W-:Y:S01]  /*0000*/  LDC R1, c[0x0][0x37c] ;  /* 0x0000df00ff017b82 */ /* 0x000fe20000000800 */
[----:B------:R-:W0:Y:S01]  /*0010*/  S2R R5, SR_TID.X ;  /* 0x0000000000057919 */ /* 0x000e220000002100 */
[----:B------:R-:W0:Y:S01]  /*0020*/  LDCU UR4, c[0x0][0x360] ;  /* 0x00006c00ff0477ac */ /* 0x000e220008000800 */
[----:B------:R-:W0:Y:S01]  /*0030*/  S2R R0, SR_CTAID.X ;  /* 0x0000000000007919 */ /* 0x000e220000002500 */
[----:B------:R-:W1:Y:S01]  /*0040*/  LDCU UR5, c[0x0][0x398] ;  /* 0x00007300ff0577ac */ /* 0x000e620008000800 */
[----:B0-----:R-:W-:-:S05]  /*0050*/  IMAD R5, R0, UR4, R5 ;  /* 0x0000000400057c24 */ /* 0x001fca000f8e0205 */
[----:B-1----:R-:W-:-:S13]  /*0060*/  ISETP.GE.U32.AND P0, PT, R5, UR5, PT ;  /* 0x0000000505007c0c */ /* 0x002fda000bf06070 */
[----:B------:R-:W-:Y:S05]  /*0070*/  @P0 EXIT ;  /* 0x000000000000094d */ /* 0x000fea0003800000 */
[----:B------:R-:W0:Y:S01]  /*0080*/  LDC.64 R2, c[0x0][0x390] ;  /* 0x0000e400ff027b82 */ /* 0x000e220000000a00 */
[----:B------:R-:W1:Y:S01]  /*0090*/  LDCU.64 UR6, c[0x0][0x358] ;  /* 0x00006b00ff0677ac */ /* 0x000e620008000a00 */
[----:B0-----:R-:W-:-:S06]  /*00a0*/  IMAD.WIDE.U32 R2, R5, 0x4, R2 ;  /* 0x0000000405027825 */ /* 0x001fcc00078e0002 */
[----:B-1----:R-:W2:Y:S02]  /*00b0*/  LDG.E R2, desc[UR6][R2.64] ;  /* 0x0000000602027981 */ /* 0x002ea4000c1e1900 */
[----:B--2---:R-:W-:-:S13]  /*00c0*/  ISETP.GT.AND P0, PT, R2, RZ, PT ;  /* 0x000000ff0200720c */ /* 0x004fda0003f04270 */
[----:B------:R-:W-:Y:S05]  /*00d0*/  @P0 EXIT ;  /* 0x000000000000094d */ /* 0x000fea0003800000 */
[----:B------:R-:W0:Y:S02]  /*00e0*/  LDC.64 R2, c[0x0][0x388] ;  /* 0x0000e200ff027b82 */ /* 0x000e240000000a00 */
[----:B0-----:R-:W-:-:S05]  /*00f0*/  IMAD.WIDE.U32 R2, R5, 0x4, R2 ;  /* 0x0000000405027825 */ /* 0x001fca00078e0002 */
[----:B------:R-:W2:Y:S02]  /*0100*/  LDG.E R0, desc[UR6][R2.64] ;  /* 0x0000000602007981 */ /* 0x000ea4000c1e1900 */
[----:B--2---:R-:W-:-:S13]  /*0110*/  ISETP.NE.AND P0, PT, R0, 0x1, PT ;  /* 0x000000010000780c */ /* 0x004fda0003f05270 */
[----:B------:R-:W-:Y:S05]  /*0120*/  @P0 EXIT ;  /* 0x000000000000094d */ /* 0x000fea0003800000 */
[----:B------:R-:W0:Y:S01]  /*0130*/  S2R R0, SR_LANEID ;  /* 0x0000000000007919 */ /* 0x000e220000000000 */
[----:B------:R-:W1:Y:S01]  /*0140*/  LDC.64 R4, c[0x0][0x380] ;  /* 0x0000e000ff047b82 */ /* 0x000e620000000a00 */
[----:B------:R-:W-:Y:S02]  /*0150*/  VOTEU.ANY UR4, UPT, PT ;  /* 0x0000000000047886 */ /* 0x000fe400038e0100 */
[----:B------:R-:W-:Y:S01]  /*0160*/  UFLO.U32 UR5, UR4 ;  /* 0x00000004000572bd */ /* 0x000fe200080e0000 */
[----:B------:R-:W-:Y:S01]  /*0170*/  STG.E desc[UR6][R2.64], RZ ;  /* 0x000000ff02007986 */ /* 0x000fe2000c101906 */
[----:B------:R-:W-:-:S06]  /*0180*/  UPOPC UR4, UR4 ;  /* 0x00000004000472bf */ /* 0x000fcc0008000000 */
[----:B------:R-:W-:Y:S02]  /*0190*/  IADD3 R7, PT, PT, RZ, -UR4, RZ ;  /* 0x80000004ff077c10 */ /* 0x000fe4000fffe0ff */
[----:B0-----:R-:W-:-:S13]  /*01a0*/  ISETP.EQ.U32.AND P0, PT, R0, UR5, PT ;  /* 0x0000000500007c0c */ /* 0x001fda000bf02070 */
[----:B-1----:R-:W-:Y:S01]  /*01b0*/  @P0 REDG.E.ADD.STRONG.GPU desc[UR6][R4.64], R7 ;  /* 0x000000070400098e */ /* 0x002fe2000c12e106 */
[----:B------:R-:W-:Y:S05]  /*01c0*/  EXIT ;  /* 0x000000000000794d */ /* 0x000fea0003800000 */
.L_x_7:
        /* <DEDUP_REMOVED lines=11> */
.L_x_11:


//--------------------- .nv.shared.reserved.0     --------------------------
	.section	.nv.shared.reserved.0,"aw",@nobits
	.weak		__nv_reservedSMEM_offset_0_alias
	.size		__nv_reservedSMEM_offset_0_alias, 0, 64
	.other		__nv_reservedSMEM_offset_0_alias,@"STO_CUDA_RESERVED_SHARED STV_DEFAULT"
__nv_reservedSMEM_offset_0_alias:
	.zero		0
	.zero		64


//--------------------- .nv.constant0._Z13updatedis_indPii --------------------------
	.section	.nv.constant0._Z13updatedis_indPii,"a",@progbits
	.sectionflags	@""
	.align	4
.nv.constant0._Z13updatedis_indPii:
	.zero		908


//--------------------- .nv.constant0._Z11allocationsPiS_S_iiS_ --------------------------
	.section	.nv.constant0._Z11allocationsPiS_S_iiS_,"a",@progbits
	.sectionflags	@""
	.align	4
.nv.constant0._Z11allocationsPiS_S_iiS_:
	.zero		936


//--------------------- .nv.constant0._Z7dkernaliiPiS_S_S_S_iiS_S_ --------------------------
	.section	.nv.constant0._Z7dkernaliiPiS_S_S_S_iiS_S_,"a",@progbits
	.sectionflags	@""
	.align	4
.nv.constant0._Z7dkernaliiPiS_S_S_S_iiS_S_:
	.zero		968


//--------------------- .nv.constant0._Z13updates_alivePiS_S_i --------------------------
	.section	.nv.constant0._Z13updates_alivePiS_S_i,"a",@progbits
	.sectionflags	@""
	.align	4
.nv.constant0._Z13updates_alivePiS_S_i:
	.zero		924


//--------------------- SYMBOLS --------------------------

	.type		.nv.reservedSmem.offset0,@object
	.size		.nv.reservedSmem.offset0,0x4
